//
// Generated by NVIDIA NVVM Compiler
//
// Compiler Build ID: CL-36424714
// Cuda compilation tools, release 13.0, V13.0.88
// Based on NVVM 20.0.0
//

.version 9.0
.target sm_100
.address_size 64

	// .globl	_Z6gTest1Pf

.visible .entry _Z6gTest1Pf(
	.param .u64 .ptr .align 1 _Z6gTest1Pf_param_0
)
{
	.reg .b32 	%r<12>;
	.reg .b32 	%f<2>;
	.reg .b64 	%rd<5>;

	ld.param.u64 	%rd1, [_Z6gTest1Pf_param_0];
	cvta.to.global.u64 	%rd2, %rd1;
	mov.u32 	%r1, %tid.x;
	mov.u32 	%r2, %ctaid.x;
	mov.u32 	%r3, %ntid.x;
	mov.u32 	%r4, %tid.y;
	mov.u32 	%r5, %ctaid.y;
	mov.u32 	%r6, %ntid.y;
	mad.lo.s32 	%r7, %r5, %r6, %r4;
	mov.u32 	%r8, %nctaid.x;
	mad.lo.s32 	%r9, %r6, %r2, %r1;
	cvt.rn.f32.u32 	%f1, %r9;
	mad.lo.s32 	%r10, %r7, %r8, %r2;
	mad.lo.s32 	%r11, %r10, %r3, %r1;
	mul.wide.s32 	%rd3, %r11, 4;
	add.s64 	%rd4, %rd2, %rd3;
	st.global.f32 	[%rd4], %f1;
	ret;

}
	// .globl	_Z6gTest2Pf
.visible .entry _Z6gTest2Pf(
	.param .u64 .ptr .align 1 _Z6gTest2Pf_param_0
)
{
	.reg .b32 	%r<12>;
	.reg .b32 	%f<2>;
	.reg .b64 	%rd<5>;

	ld.param.u64 	%rd1, [_Z6gTest2Pf_param_0];
	cvta.to.global.u64 	%rd2, %rd1;
	mov.u32 	%r1, %tid.x;
	mov.u32 	%r2, %ctaid.x;
	mov.u32 	%r3, %ntid.x;
	mad.lo.s32 	%r4, %r2, %r3, %r1;
	mov.u32 	%r5, %tid.y;
	mov.u32 	%r6, %ctaid.y;
	mov.u32 	%r7, %ntid.y;
	mov.u32 	%r8, %nctaid.y;
	mad.lo.s32 	%r9, %r1, %r7, %r5;
	cvt.rn.f32.u32 	%f1, %r9;
	mad.lo.s32 	%r10, %r4, %r8, %r6;
	mad.lo.s32 	%r11, %r10, %r7, %r5;
	mul.wide.s32 	%rd3, %r11, 4;
	add.s64 	%rd4, %rd2, %rd3;
	st.global.f32 	[%rd4], %f1;
	ret;

}


// ===== COMPILED SASS (sm_100) =====

	.target	sm_100

	.elftype	@"ET_EXEC"


//--------------------- .note.nv.tkinfo           --------------------------
	.section	.note.nv.tkinfo,"",@"SHT_NOTE"
	.sectionflags	@"SHF_NOTE_NV_TKINFO"
	.tkinfo
        /*0018*/ 	.word	0x00000002
        /*0030*/ 	.string	""
        /*0030*/ 	.string	"ptxas"
        /*0030*/ 	.string	"Cuda compilation tools, release 13.0, V13.0.88"
        /*0030*/ 	.string	"Build cuda_13.0.r13.0/compiler.36424714_0"
        /*0030*/ 	.string	"-arch sm_100 -m 64 "



//--------------------- .note.nv.cuinfo           --------------------------
	.section	.note.nv.cuinfo,"",@"SHT_NOTE"
	.sectionflags	@"SHF_NOTE_NV_CUINFO"
        /*0018*/ 	.short	0x0002
        /*001a*/ 	.short	0x0064
        /*001c*/ 	.short	0x0082
	.zero		2


//--------------------- .nv.info                  --------------------------
	.section	.nv.info,"",@"SHT_CUDA_INFO"
	.align	4


	//----- nvinfo : EIATTR_REGCOUNT
	.align		4
        /*0000*/ 	.byte	0x04, 0x2f
        /*0002*/ 	.short	(.L_1 - .L_0)
	.align		4
.L_0:
        /*0004*/ 	.word	index@(_Z6gTest1Pf)
        /*0008*/ 	.word	0x0000000c


	//----- nvinfo : EIATTR_FRAME_SIZE
	.align		4
.L_1:
        /*000c*/ 	.byte	0x04, 0x11
        /*000e*/ 	.short	(.L_3 - .L_2)
	.align		4
.L_2:
        /*0010*/ 	.word	index@(_Z6gTest1Pf)
        /*0014*/ 	.word	0x00000000


	//----- nvinfo : EIATTR_REGCOUNT
	.align		4
.L_3:
        /*0018*/ 	.byte	0x04, 0x2f
        /*001a*/ 	.short	(.L_5 - .L_4)
	.align		4
.L_4:
        /*001c*/ 	.word	index@(_Z6gTest2Pf)
        /*0020*/ 	.word	0x0000000c


	//----- nvinfo : EIATTR_FRAME_SIZE
	.align		4
.L_5:
        /*0024*/ 	.byte	0x04, 0x11
        /*0026*/ 	.short	(.L_7 - .L_6)
	.align		4
.L_6:
        /*0028*/ 	.word	index@(_Z6gTest2Pf)
        /*002c*/ 	.word	0x00000000


	//----- nvinfo : EIATTR_MIN_STACK_SIZE
	.align		4
.L_7:
        /*0030*/ 	.byte	0x04, 0x12
        /*0032*/ 	.short	(.L_9 - .L_8)
	.align		4
.L_8:
        /*0034*/ 	.word	index@(_Z6gTest2Pf)
        /*0038*/ 	.word	0x00000000


	//----- nvinfo : EIATTR_MIN_STACK_SIZE
	.align		4
.L_9:
        /*003c*/ 	.byte	0x04, 0x12
        /*003e*/ 	.short	(.L_11 - .L_10)
	.align		4
.L_10:
        /*0040*/ 	.word	index@(_Z6gTest1Pf)
        /*0044*/ 	.word	0x00000000
.L_11:


//--------------------- .nv.compat                --------------------------
	.section	.nv.compat,"",@"SHT_CUDA_COMPAT_INFO"
	.align	4
        /*0000*/ 	.byte	0x02, 0x09, 0x00, 0x00, 0x02, 0x02, 0x01, 0x00, 0x02, 0x05, 0x05, 0x00, 0x03, 0x07, 0x01, 0x01
        /*0010*/ 	.byte	0x02, 0x03, 0x00, 0x00, 0x02, 0x06, 0x01, 0x00, 0x04, 0x0b, 0x08, 0x00, 0x09, 0x00, 0x00, 0x00
        /*0020*/ 	.byte	0x00, 0x00, 0x00, 0x00


//--------------------- .nv.info._Z6gTest2Pf      --------------------------
	.section	.nv.info._Z6gTest2Pf,"",@"SHT_CUDA_INFO"
	.sectionflags	@""
	.align	4


	//----- nvinfo : EIATTR_CUDA_API_VERSION
	.align		4
        /*0000*/ 	.byte	0x04, 0x37
        /*0002*/ 	.short	(.L_13 - .L_12)
.L_12:
        /*0004*/ 	.word	0x00000082


	//----- nvinfo : EIATTR_KPARAM_INFO
	.align		4
.L_13:
        /*0008*/ 	.byte	0x04, 0x17
        /*000a*/ 	.short	(.L_15 - .L_14)
.L_14:
        /*000c*/ 	.word	0x00000000
        /*0010*/ 	.short	0x0000
        /*0012*/ 	.short	0x0000
        /*0014*/ 	.byte	0x00, 0xf5, 0x21, 0x00


	//----- nvinfo : EIATTR_SPARSE_MMA_MASK
	.align		4
.L_15:
        /*0018*/ 	.byte	0x03, 0x50
        /*001a*/ 	.short	0x0000


	//----- nvinfo : EIATTR_MAXREG_COUNT
	.align		4
        /*001c*/ 	.byte	0x03, 0x1b
        /*001e*/ 	.short	0x00ff


	//----- nvinfo : EIATTR_MERCURY_ISA_VERSION
	.align		4
        /*0020*/ 	.byte	0x03, 0x5f
        /*0022*/ 	.short	0x0101


	//----- nvinfo : EIATTR_VRC_CTA_INIT_COUNT
	.align		4
        /*0024*/ 	.byte	0x02, 0x4a
	.zero		1
	.zero		1


	//----- nvinfo : EIATTR_EXIT_INSTR_OFFSETS
	.align		4
        /*0028*/ 	.byte	0x04, 0x1c
        /*002a*/ 	.short	(.L_17 - .L_16)


	//   ....[0]....
.L_16:
        /*002c*/ 	.word	0x00000110


	//----- nvinfo : EIATTR_CBANK_PARAM_SIZE
	.align		4
.L_17:
        /*0030*/ 	.byte	0x03, 0x19
        /*0032*/ 	.short	0x0008


	//----- nvinfo : EIATTR_PARAM_CBANK
	.align		4
        /*0034*/ 	.byte	0x04, 0x0a
        /*0036*/ 	.short	(.L_19 - .L_18)
	.align		4
.L_18:
        /*0038*/ 	.word	index@(.nv.constant0._Z6gTest2Pf)
        /*003c*/ 	.short	0x0380
        /*003e*/ 	.short	0x0008


	//----- nvinfo : EIATTR_SW_WAR
	.align		4
.L_19:
        /*0040*/ 	.byte	0x04, 0x36
        /*0042*/ 	.short	(.L_21 - .L_20)
.L_20:
        /*0044*/ 	.word	0x00000008
.L_21:


//--------------------- .nv.info._Z6gTest1Pf      --------------------------
	.section	.nv.info._Z6gTest1Pf,"",@"SHT_CUDA_INFO"
	.sectionflags	@""
	.align	4


	//----- nvinfo : EIATTR_CUDA_API_VERSION
	.align		4
        /*0000*/ 	.byte	0x04, 0x37
        /*0002*/ 	.short	(.L_23 - .L_22)
.L_22:
        /*0004*/ 	.word	0x00000082


	//----- nvinfo : EIATTR_KPARAM_INFO
	.align		4
.L_23:
        /*0008*/ 	.byte	0x04, 0x17
        /*000a*/ 	.short	(.L_25 - .L_24)
.L_24:
        /*000c*/ 	.word	0x00000000
        /*0010*/ 	.short	0x0000
        /*0012*/ 	.short	0x0000
        /*0014*/ 	.byte	0x00, 0xf5, 0x21, 0x00


	//----- nvinfo : EIATTR_SPARSE_MMA_MASK
	.align		4
.L_25:
        /*0018*/ 	.byte	0x03, 0x50
        /*001a*/ 	.short	0x0000


	//----- nvinfo : EIATTR_MAXREG_COUNT
	.align		4
        /*001c*/ 	.byte	0x03, 0x1b
        /*001e*/ 	.short	0x00ff


	//----- nvinfo : EIATTR_MERCURY_ISA_VERSION
	.align		4
        /*0020*/ 	.byte	0x03, 0x5f
        /*0022*/ 	.short	0x0101


	//----- nvinfo : EIATTR_VRC_CTA_INIT_COUNT
	.align		4
        /*0024*/ 	.byte	0x02, 0x4a
	.zero		1
	.zero		1


	//----- nvinfo : EIATTR_EXIT_INSTR_OFFSETS
	.align		4
        /*0028*/ 	.byte	0x04, 0x1c
        /*002a*/ 	.short	(.L_27 - .L_26)


	//   ....[0]....
.L_26:
        /*002c*/ 	.word	0x00000110


	//----- nvinfo : EIATTR_CBANK_PARAM_SIZE
	.align		4
.L_27:
        /*0030*/ 	.byte	0x03, 0x19
        /*0032*/ 	.short	0x0008


	//----- nvinfo : EIATTR_PARAM_CBANK
	.align		4
        /*0034*/ 	.byte	0x04, 0x0a
        /*0036*/ 	.short	(.L_29 - .L_28)
	.align		4
.L_28:
        /*0038*/ 	.word	index@(.nv.constant0._Z6gTest1Pf)
        /*003c*/ 	.short	0x0380
        /*003e*/ 	.short	0x0008


	//----- nvinfo : EIATTR_SW_WAR
	.align		4
.L_29:
        /*0040*/ 	.byte	0x04, 0x36
        /*0042*/ 	.short	(.L_31 - .L_30)
.L_30:
        /*0044*/ 	.word	0x00000008
.L_31:


//--------------------- .nv.callgraph             --------------------------
	.section	.nv.callgraph,"",@"SHT_CUDA_CALLGRAPH"
	.align	4
	.sectionentsize	8
	.align		4
        /*0000*/ 	.word	0x00000000
	.align		4
        /*0004*/ 	.word	0xffffffff
	.align		4
        /*0008*/ 	.word	0x00000000
	.align		4
        /*000c*/ 	.word	0xfffffffe
	.align		4
        /*0010*/ 	.word	0x00000000
	.align		4
        /*0014*/ 	.word	0xfffffffd
	.align		4
        /*0018*/ 	.word	0x00000000
	.align		4
        /*001c*/ 	.word	0xfffffffc


//--------------------- .text._Z6gTest2Pf         --------------------------
	.section	.text._Z6gTest2Pf,"ax",@progbits
	.align	128
        .global         _Z6gTest2Pf
        .type           _Z6gTest2Pf,@function
        .size           _Z6gTest2Pf,(.L_x_2 - _Z6gTest2Pf)
        .other          _Z6gTest2Pf,@"STO_CUDA_ENTRY STV_DEFAULT"
_Z6gTest2Pf:
.text._Z6gTest2Pf:
[----:B------:R-:W-:Y:S01]  /*0000*/  LDC R1, c[0x0][0x37c] ;  /* 0x0000df00ff017b82 */ /* 0x000fe20000000800 */
[----:B------:R-:W0:Y:S07]  /*0010*/  S2R R5, SR_TID.X ;  /* 0x0000000000057919 */ /* 0x000e2e0000002100 */
[----:B------:R-:W0:Y:S01]  /*0020*/  S2UR UR6, SR_CTAID.X ;  /* 0x00000000000679c3 */ /* 0x000e220000002500 */
[----:B------:R-:W1:Y:S01]  /*0030*/  LDCU.64 UR4, c[0x0][0x358] ;  /* 0x00006b00ff0477ac */ /* 0x000e620008000a00 */
[----:B------:R-:W2:Y:S06]  /*0040*/  S2R R7, SR_TID.Y ;  /* 0x0000000000077919 */ /* 0x000eac0000002200 */
[----:B------:R-:W0:Y:S01]  /*0050*/  LDC R0, c[0x0][0x360] ;  /* 0x0000d800ff007b82 */ /* 0x000e220000000800 */
[----:B------:R-:W2:Y:S07]  /*0060*/  LDCU UR8, c[0x0][0x364] ;  /* 0x00006c80ff0877ac */ /* 0x000eae0008000800 */
[----:B------:R-:W3:Y:S08]  /*0070*/  S2UR UR7, SR_CTAID.Y ;  /* 0x00000000000779c3 */ /* 0x000ef00000002600 */
[----:B------:R-:W3:Y:S08]  /*0080*/  LDC R9, c[0x0][0x374] ;  /* 0x0000dd00ff097b82 */ /* 0x000ef00000000800 */
[----:B------:R-:W4:Y:S01]  /*0090*/  LDC.64 R2, c[0x0][0x380] ;  /* 0x0000e000ff027b82 */ /* 0x000f220000000a00 */
[----:B0-----:R-:W-:-:S04]  /*00a0*/  IMAD R0, R0, UR6, R5 ;  /* 0x0000000600007c24 */ /* 0x001fc8000f8e0205 */
[----:B---3--:R-:W-:Y:S02]  /*00b0*/  IMAD R4, R0, R9, UR7 ;  /* 0x0000000700047e24 */ /* 0x008fe4000f8e0209 */
[--C-:B--2---:R-:W-:Y:S02]  /*00c0*/  IMAD R0, R5, UR8, R7.reuse ;  /* 0x0000000805007c24 */ /* 0x104fe4000f8e0207 */
[----:B------:R-:W-:-:S03]  /*00d0*/  IMAD R7, R4, UR8, R7 ;  /* 0x0000000804077c24 */ /* 0x000fc6000f8e0207 */
[----:B------:R-:W-:Y:S01]  /*00e0*/  I2FP.F32.U32 R5, R0 ;  /* 0x0000000000057245 */ /* 0x000fe20000201000 */
[----:B----4-:R-:W-:-:S05]  /*00f0*/  IMAD.WIDE R2, R7, 0x4, R2 ;  /* 0x0000000407027825 */ /* 0x010fca00078e0202 */
[----:B-1----:R-:W-:Y:S01]  /*0100*/  STG.E desc[UR4][R2.64], R5 ;  /* 0x0000000502007986 */ /* 0x002fe2000c101904 */
[----:B------:R-:W-:Y:S05]  /*0110*/  EXIT ;  /* 0x000000000000794d */ /* 0x000fea0003800000 */
.L_x_0:
[----:B------:R-:W-:-:S00]  /*0120*/  BRA `(.L_x_0) ;  /* 0xfffffffc00fc7947 */ /* 0x000fc0000383ffff */
[----:B------:R-:W-:-:S00]  /*0130*/  NOP ;  /* 0x0000000000007918 */ /* 0x000fc00000000000 */
        /* <DEDUP_REMOVED lines=12> */
.L_x_2:


//--------------------- .text._Z6gTest1Pf         --------------------------
	.section	.text._Z6gTest1Pf,"ax",@progbits
	.align	128
        .global         _Z6gTest1Pf
        .type           _Z6gTest1Pf,@function
        .size           _Z6gTest1Pf,(.L_x_3 - _Z6gTest1Pf)
        .other          _Z6gTest1Pf,@"STO_CUDA_ENTRY STV_DEFAULT"
_Z6gTest1Pf:
.text._Z6gTest1Pf:
[----:B------:R-:W-:Y:S01]  /*0000*/  LDC R1, c[0x0][0x37c] ;  /* 0x0000df00ff017b82 */ /* 0x000fe20000000800 */
[----:B------:R-:W0:Y:S01]  /*0010*/  S2R R0, SR_TID.Y ;  /* 0x0000000000007919 */ /* 0x000e220000002200 */
[----:B------:R-:W1:Y:S06]  /*0020*/  LDCU UR7, c[0x0][0x360] ;  /* 0x00006c00ff0777ac */ /* 0x000e6c0008000800 */
[----:B------:R-:W0:Y:S01]  /*0030*/  S2UR UR8, SR_CTAID.Y ;  /* 0x00000000000879c3 */ /* 0x000e220000002600 */
[----:B------:R-:W2:Y:S01]  /*0040*/  S2R R7, SR_TID.X ;  /* 0x0000000000077919 */ /* 0x000ea20000002100 */
[----:B------:R-:W3:Y:S06]  /*0050*/  LDCU.64 UR4, c[0x0][0x358] ;  /* 0x00006b00ff0477ac */ /* 0x000eec0008000a00 */
[----:B------:R-:W0:Y:S08]  /*0060*/  LDC R5, c[0x0][0x364] ;  /* 0x0000d900ff057b82 */ /* 0x000e300000000800 */
[----:B------:R-:W4:Y:S08]  /*0070*/  S2UR UR6, SR_CTAID.X ;  /* 0x00000000000679c3 */ /* 0x000f300000002500 */
[----:B------:R-:W4:Y:S08]  /*0080*/  LDC R9, c[0x0][0x370] ;  /* 0x0000dc00ff097b82 */ /* 0x000f300000000800 */
[----:B------:R-:W5:Y:S01]  /*0090*/  LDC.64 R2, c[0x0][0x380] ;  /* 0x0000e000ff027b82 */ /* 0x000f620000000a00 */
[----:B0-----:R-:W-:-:S04]  /*00a0*/  IMAD R0, R5, UR8, R0 ;  /* 0x0000000805007c24 */ /* 0x001fc8000f8e0200 */
[----:B----4-:R-:W-:Y:S02]  /*00b0*/  IMAD R4, R0, R9, UR6 ;  /* 0x0000000600047e24 */ /* 0x010fe4000f8e0209 */
[--C-:B--2---:R-:W-:Y:S02]  /*00c0*/  IMAD R0, R5, UR6, R7.reuse ;  /* 0x0000000605007c24 */ /* 0x104fe4000f8e0207 */
[----:B-1----:R-:W-:-:S03]  /*00d0*/  IMAD R7, R4, UR7, R7 ;  /* 0x0000000704077c24 */ /* 0x002fc6000f8e0207 */
[----:B------:R-:W-:Y:S01]  /*00e0*/  I2FP.F32.U32 R5, R0 ;  /* 0x0000000000057245 */ /* 0x000fe20000201000 */
[----:B-----5:R-:W-:-:S05]  /*00f0*/  IMAD.WIDE R2, R7, 0x4, R2 ;  /* 0x0000000407027825 */ /* 0x020fca00078e0202 */
[----:B---3--:R-:W-:Y:S01]  /*0100*/  STG.E desc[UR4][R2.64], R5 ;  /* 0x0000000502007986 */ /* 0x008fe2000c101904 */
[----:B------:R-:W-:Y:S05]  /*0110*/  EXIT ;  /* 0x000000000000794d */ /* 0x000fea0003800000 */
.L_x_1:
        /* <DEDUP_REMOVED lines=14> */
.L_x_3:


//--------------------- .nv.shared.reserved.0     --------------------------
	.section	.nv.shared.reserved.0,"aw",@nobits
	.weak		__nv_reservedSMEM_offset_0_alias
	.size		__nv_reservedSMEM_offset_0_alias, 0, 64
	.other		__nv_reservedSMEM_offset_0_alias,@"STO_CUDA_RESERVED_SHARED STV_DEFAULT"
__nv_reservedSMEM_offset_0_alias:
	.zero		0
	.zero		64


//--------------------- .nv.constant0._Z6gTest2Pf --------------------------
	.section	.nv.constant0._Z6gTest2Pf,"a",@progbits
	.sectionflags	@""
	.align	4
.nv.constant0._Z6gTest2Pf:
	.zero		904


//--------------------- .nv.constant0._Z6gTest1Pf --------------------------
	.section	.nv.constant0._Z6gTest1Pf,"a",@progbits
	.sectionflags	@""
	.align	4
.nv.constant0._Z6gTest1Pf:
	.zero		904


//--------------------- SYMBOLS --------------------------

	.type		.nv.reservedSmem.offset0,@object
	.size		.nv.reservedSmem.offset0,0x4
